	.headerflags	@"EF_CUDA_TEXMODE_UNIFIED EF_CUDA_64BIT_ADDRESS EF_CUDA_ACCELERATORS EF_CUDA_SM90 EF_CUDA_VIRTUAL_SM(EF_CUDA_SM90)"
	.elftype	@"ET_EXEC"


//--------------------- .nv.info                  --------------------------
	.section	.nv.info,"",@"SHT_CUDA_INFO"
	.align	4


	//----- nvinfo : EIATTR_REGCOUNT
	.align		4
        /*0000*/ 	.byte	0x04, 0x2f
        /*0002*/ 	.short	(.L_1 - .L_0)
	.align		4
.L_0:
        /*0004*/ 	.word	index@(triton_poi_fused_convolution_leaky_relu_27)
        /*0008*/ 	.word	0x00000020


	//----- nvinfo : EIATTR_MIN_STACK_SIZE
	.align		4
.L_1:
        /*000c*/ 	.byte	0x04, 0x12
        /*000e*/ 	.short	(.L_3 - .L_2)
	.align		4
.L_2:
        /*0010*/ 	.word	index@(triton_poi_fused_convolution_leaky_relu_27)
        /*0014*/ 	.word	0x00000000


	//----- nvinfo : EIATTR_FRAME_SIZE
	.align		4
.L_3:
        /*0018*/ 	.byte	0x04, 0x11
        /*001a*/ 	.short	(.L_5 - .L_4)
	.align		4
.L_4:
        /*001c*/ 	.word	index@(triton_poi_fused_convolution_leaky_relu_27)
        /*0020*/ 	.word	0x00000000


	//----- nvinfo : EIATTR_MIN_STACK_SIZE
	.align		4
.L_5:
        /*0024*/ 	.byte	0x04, 0x12
        /*0026*/ 	.short	(.L_7 - .L_6)
	.align		4
.L_6:
        /*0028*/ 	.word	index@(triton_poi_fused_convolution_leaky_relu_27)
        /*002c*/ 	.word	0x00000000
.L_7:


//--------------------- .nv.info.triton_poi_fused_convolution_leaky_relu_27 --------------------------
	.section	.nv.info.triton_poi_fused_convolution_leaky_relu_27,"",@"SHT_CUDA_INFO"
	.sectionflags	@""
	.align	4


	//----- nvinfo : EIATTR_CUDA_API_VERSION
	.align		4
        /*0000*/ 	.byte	0x04, 0x37
        /*0002*/ 	.short	(.L_9 - .L_8)
.L_8:
        /*0004*/ 	.word	0x0000007c


	//----- nvinfo : EIATTR_KPARAM_INFO
	.align		4
.L_9:
        /*0008*/ 	.byte	0x04, 0x17
        /*000a*/ 	.short	(.L_11 - .L_10)
.L_10:
        /*000c*/ 	.word	0x00000000
        /*0010*/ 	.short	0x0005
        /*0012*/ 	.short	0x0024
        /*0014*/ 	.byte	0x00, 0xf0, 0x11, 0x00


	//----- nvinfo : EIATTR_KPARAM_INFO
	.align		4
.L_11:
        /*0018*/ 	.byte	0x04, 0x17
        /*001a*/ 	.short	(.L_13 - .L_12)
.L_12:
        /*001c*/ 	.word	0x00000000
        /*0020*/ 	.short	0x0004
        /*0022*/ 	.short	0x0020
        /*0024*/ 	.byte	0x00, 0xf0, 0x11, 0x00


	//----- nvinfo : EIATTR_KPARAM_INFO
	.align		4
.L_13:
        /*0028*/ 	.byte	0x04, 0x17
        /*002a*/ 	.short	(.L_15 - .L_14)
.L_14:
        /*002c*/ 	.word	0x00000000
        /*0030*/ 	.short	0x0003
        /*0032*/ 	.short	0x0018
        /*0034*/ 	.byte	0x00, 0xf4, 0x21, 0x00


	//----- nvinfo : EIATTR_KPARAM_INFO
	.align		4
.L_15:
        /*0038*/ 	.byte	0x04, 0x17
        /*003a*/ 	.short	(.L_17 - .L_16)
.L_16:
        /*003c*/ 	.word	0x00000000
        /*0040*/ 	.short	0x0002
        /*0042*/ 	.short	0x0010
        /*0044*/ 	.byte	0x00, 0xf4, 0x21, 0x00


	//----- nvinfo : EIATTR_KPARAM_INFO
	.align		4
.L_17:
        /*0048*/ 	.byte	0x04, 0x17
        /*004a*/ 	.short	(.L_19 - .L_18)
.L_18:
        /*004c*/ 	.word	0x00000000
        /*0050*/ 	.short	0x0001
        /*0052*/ 	.short	0x0008
        /*0054*/ 	.byte	0x00, 0xf4, 0x21, 0x00


	//----- nvinfo : EIATTR_KPARAM_INFO
	.align		4
.L_19:
        /*0058*/ 	.byte	0x04, 0x17
        /*005a*/ 	.short	(.L_21 - .L_20)
.L_20:
        /*005c*/ 	.word	0x00000000
        /*0060*/ 	.short	0x0000
        /*0062*/ 	.short	0x0000
        /*0064*/ 	.byte	0x00, 0xf4, 0x21, 0x00


	//----- nvinfo : EIATTR_SPARSE_MMA_MASK
	.align		4
.L_21:
        /*0068*/ 	.byte	0x03, 0x50
        /*006a*/ 	.short	0x0000


	//----- nvinfo : EIATTR_MAXREG_COUNT
	.align		4
        /*006c*/ 	.byte	0x03, 0x1b
        /*006e*/ 	.short	0x00ff


	//----- nvinfo : EIATTR_UNUSED_LOAD_BYTE_OFFSET
	.align		4
        /*0070*/ 	.byte	0x04, 0x44
        /*0072*/ 	.short	(.L_23 - .L_22)


	//   ....[0]....
.L_22:
        /*0074*/ 	.word	0x000004c0
        /*0078*/ 	.word	0x0000fff0


	//----- nvinfo : EIATTR_EXIT_INSTR_OFFSETS
	.align		4
.L_23:
        /*007c*/ 	.byte	0x04, 0x1c
        /*007e*/ 	.short	(.L_25 - .L_24)


	//   ....[0]....
.L_24:
        /*0080*/ 	.word	0x00000ce0


	//   ....[1]....
        /*0084*/ 	.word	0x00000d00


	//----- nvinfo : EIATTR_REQNTID
	.align		4
.L_25:
        /*0088*/ 	.byte	0x04, 0x10
        /*008a*/ 	.short	(.L_27 - .L_26)
.L_26:
        /*008c*/ 	.word	0x00000080
        /*0090*/ 	.word	0x00000001
        /*0094*/ 	.word	0x00000001


	//----- nvinfo : EIATTR_CBANK_PARAM_SIZE
	.align		4
.L_27:
        /*0098*/ 	.byte	0x03, 0x19
        /*009a*/ 	.short	0x0028


	//----- nvinfo : EIATTR_PARAM_CBANK
	.align		4
        /*009c*/ 	.byte	0x04, 0x0a
        /*009e*/ 	.short	(.L_29 - .L_28)
	.align		4
.L_28:
        /*00a0*/ 	.word	index@(.nv.constant0.triton_poi_fused_convolution_leaky_relu_27)
        /*00a4*/ 	.short	0x0210
        /*00a6*/ 	.short	0x0028


	//----- nvinfo : EIATTR_SW_WAR
	.align		4
.L_29:
        /*00a8*/ 	.byte	0x04, 0x36
        /*00aa*/ 	.short	(.L_31 - .L_30)
.L_30:
        /*00ac*/ 	.word	0x00000008
.L_31:


//--------------------- .nv.callgraph             --------------------------
	.section	.nv.callgraph,"",@"SHT_CUDA_CALLGRAPH"
	.align	4
	.sectionentsize	8
	.align		4
        /*0000*/ 	.word	0x00000000
	.align		4
        /*0004*/ 	.word	0xffffffff
	.align		4
        /*0008*/ 	.word	0x00000000
	.align		4
        /*000c*/ 	.word	0xfffffffe
	.align		4
        /*0010*/ 	.word	0x00000000
	.align		4
        /*0014*/ 	.word	0xfffffffd
	.align		4
        /*0018*/ 	.word	0x00000000
	.align		4
        /*001c*/ 	.word	0xfffffffc


//--------------------- .text.triton_poi_fused_convolution_leaky_relu_27 --------------------------
	.section	.text.triton_poi_fused_convolution_leaky_relu_27,"ax",@progbits
	.sectionflags	@"SHF_BARRIERS=1"
	.align	128
        .global         triton_poi_fused_convolution_leaky_relu_27
        .type           triton_poi_fused_convolution_leaky_relu_27,@function
        .size           triton_poi_fused_convolution_leaky_relu_27,(.L_x_1 - triton_poi_fused_convolution_leaky_relu_27)
        .other          triton_poi_fused_convolution_leaky_relu_27,@"STO_CUDA_ENTRY STV_DEFAULT"
triton_poi_fused_convolution_leaky_relu_27:
.text.triton_poi_fused_convolution_leaky_relu_27:
[----:B------:R-:W0:Y:S01]  /*0000*/  LDC R1, c[0x0][0x28] ;  /* 0x00000a00ff017b82 */ /* 0x000e220000000800 */
[----:B------:R-:W1:Y:S07]  /*0010*/  S2R R0, SR_TID.X ;  /* 0x0000000000007919 */ /* 0x000e6e0000002100 */
[----:B------:R-:W2:Y:S01]  /*0020*/  LDC.64 R2, c[0x0][0x210] ;  /* 0x00008400ff027b82 */ /* 0x000ea20000000a00 */
[----:B------:R-:W-:Y:S02]  /*0030*/  CS2R R8, SRZ ;  /* 0x0000000000087805 */ /* 0x000fe4000001ff00 */
[----:B------:R-:W-:Y:S01]  /*0040*/  CS2R R10, SRZ ;  /* 0x00000000000a7805 */ /* 0x000fe2000001ff00 */
[----:B------:R-:W3:Y:S01]  /*0050*/  S2R R26, SR_CTAID.X ;  /* 0x00000000001a7919 */ /* 0x000ee20000002500 */
[----:B------:R-:W-:-:S02]  /*0060*/  CS2R R12, SRZ ;  /* 0x00000000000c7805 */ /* 0x000fc4000001ff00 */
[----:B------:R-:W-:Y:S01]  /*0070*/  CS2R R14, SRZ ;  /* 0x00000000000e7805 */ /* 0x000fe2000001ff00 */
[----:B------:R-:W-:Y:S01]  /*0080*/  ULDC.64 UR6, c[0x0][0x208] ;  /* 0x0000820000067ab9 */ /* 0x000fe20000000a00 */
[----:B------:R-:W4:Y:S01]  /*0090*/  S2R R22, SR_CTAID.Y ;  /* 0x0000000000167919 */ /* 0x000f220000002600 */
[----:B------:R-:W5:Y:S01]  /*00a0*/  S2UR UR5, SR_CgaCtaId ;  /* 0x00000000000579c3 */ /* 0x000f620000008800 */
[----:B------:R-:W-:-:S07]  /*00b0*/  UMOV UR4, 0x400 ;  /* 0x0000040000047882 */ /* 0x000fce0000000000 */
[----:B------:R-:W5:Y:S01]  /*00c0*/  LDC.64 R18, c[0x0][0x218] ;  /* 0x00008600ff127b82 */ /* 0x000f620000000a00 */
[----:B-1----:R-:W-:Y:S01]  /*00d0*/  SHF.R.U32.HI R6, RZ, 0x6, R0 ;  /* 0x00000006ff067819 */ /* 0x002fe20000011600 */
[----:B------:R-:W-:Y:S02]  /*00e0*/  IMAD.SHL.U32 R25, R0, 0x8, RZ ;  /* 0x0000000800197824 */ /* 0x000fe400078e00ff */
[----:B---3--:R-:W-:Y:S01]  /*00f0*/  IMAD.SHL.U32 R26, R26, 0x200, RZ ;  /* 0x000002001a1a7824 */ /* 0x008fe200078e00ff */
[----:B------:R-:W-:Y:S01]  /*0100*/  SGXT.U32 R6, R6, 0x1 ;  /* 0x000000010606781a */ /* 0x000fe20000000000 */
[----:B----4-:R-:W-:-:S03]  /*0110*/  IMAD.SHL.U32 R27, R22, 0x2, RZ ;  /* 0x00000002161b7824 */ /* 0x010fc600078e00ff */
[----:B------:R-:W-:Y:S02]  /*0120*/  LOP3.LUT R23, R26, 0x1f8, R25, 0xf8, !PT ;  /* 0x000001f81a177812 */ /* 0x000fe400078ef819 */
[----:B------:R-:W-:Y:S02]  /*0130*/  LOP3.LUT R4, R27, R6, RZ, 0xfc, !PT ;  /* 0x000000061b047212 */ /* 0x000fe400078efcff */
[----:B------:R-:W-:-:S03]  /*0140*/  ISETP.GE.AND P1, PT, R23, 0x200, PT ;  /* 0x000002001700780c */ /* 0x000fc60003f26270 */
[C---:B------:R-:W-:Y:S01]  /*0150*/  IMAD R23, R4.reuse, 0x200, R23 ;  /* 0x0000020004177824 */ /* 0x040fe200078e0217 */
[----:B------:R-:W-:-:S03]  /*0160*/  ISETP.LT.AND P1, PT, R4, 0x100, !P1 ;  /* 0x000001000400780c */ /* 0x000fc60004f21270 */
[----:B------:R-:W-:-:S04]  /*0170*/  VIADD R5, R23, 0x4 ;  /* 0x0000000417057836 */ /* 0x000fc80000000000 */
[----:B--2---:R-:W-:-:S04]  /*0180*/  IMAD.WIDE R4, R5, 0x4, R2 ;  /* 0x0000000405047825 */ /* 0x004fc800078e0202 */
[----:B------:R-:W-:Y:S02]  /*0190*/  IMAD.WIDE R2, R23, 0x4, R2 ;  /* 0x0000000417027825 */ /* 0x000fe400078e0202 */
[----:B------:R-:W2:Y:S04]  /*01a0*/  @P1 LDG.E.EL.128 R12, desc[UR6][R4.64] ;  /* 0x00000006040c1981 */ /* 0x000ea8000c2e1d00 */
[----:B------:R1:W3:Y:S01]  /*01b0*/  @P1 LDG.E.EL.128 R8, desc[UR6][R2.64] ;  /* 0x0000000602081981 */ /* 0x0002e2000c2e1d00 */
[----:B------:R-:W-:Y:S01]  /*01c0*/  IMAD.SHL.U32 R7, R0, 0x10, RZ ;  /* 0x0000001000077824 */ /* 0x000fe200078e00ff */
[----:B-----5:R-:W-:-:S04]  /*01d0*/  UPRMT UR4, UR5, 0x654, UR4 ;  /* 0x0000065405047896 */ /* 0x020fc80008000004 */
[----:B------:R-:W-:-:S04]  /*01e0*/  LOP3.LUT R7, R7, 0x3f0, RZ, 0xc0, !PT ;  /* 0x000003f007077812 */ /* 0x000fc800078ec0ff */
[C---:B------:R-:W-:Y:S02]  /*01f0*/  LOP3.LUT R6, R7.reuse, R6, RZ, 0xfc, !PT ;  /* 0x0000000607067212 */ /* 0x040fe400078efcff */
[----:B------:R-:W-:-:S05]  /*0200*/  LEA R7, R7, UR4, 0x2 ;  /* 0x0000000407077c11 */ /* 0x000fca000f8e10ff */
[----:B------:R-:W-:Y:S01]  /*0210*/  IMAD R20, R6, 0x4, R7 ;  /* 0x0000000406147824 */ /* 0x000fe200078e0207 */
[----:B------:R-:W-:-:S04]  /*0220*/  SHF.R.U32.HI R17, RZ, 0x9, R25 ;  /* 0x00000009ff117819 */ /* 0x000fc80000011619 */
[----:B------:R-:W-:Y:S02]  /*0230*/  SGXT.U32 R17, R17, 0x1 ;  /* 0x000000011111781a */ /* 0x000fe40000000000 */
[----:B------:R-:W-:Y:S02]  /*0240*/  LOP3.LUT R28, R25, 0x3f8, RZ, 0xc0, !PT ;  /* 0x000003f8191c7812 */ /* 0x000fe400078ec0ff */
[----:B-1----:R-:W-:-:S05]  /*0250*/  LEA R3, R17, UR4, 0x2 ;  /* 0x0000000411037c11 */ /* 0x002fca000f8e10ff */
[C---:B------:R-:W-:Y:S01]  /*0260*/  IMAD R16, R28.reuse, 0x4, R3 ;  /* 0x000000041c107824 */ /* 0x040fe200078e0203 */
[----:B------:R-:W-:Y:S02]  /*0270*/  IADD3 R28, R28, UR4, R28 ;  /* 0x000000041c1c7c10 */ /* 0x000fe4000fffe01c */
[----:B------:R-:W-:-:S04]  /*0280*/  LOP3.LUT R17, R17, 0x3f8, R25, 0xf8, !PT ;  /* 0x000003f811117812 */ /* 0x000fc800078ef819 */
[----:B------:R-:W-:Y:S01]  /*0290*/  LEA R17, R17, UR4, 0x2 ;  /* 0x0000000411117c11 */ /* 0x000fe2000f8e10ff */
[----:B------:R-:W-:-:S05]  /*02a0*/  IMAD.SHL.U32 R24, R0, 0x4, RZ ;  /* 0x0000000400187824 */ /* 0x000fca00078e00ff */
[----:B------:R-:W-:-:S04]  /*02b0*/  LOP3.LUT R24, R24, 0x1fc, RZ, 0xc0, !PT ;  /* 0x000001fc18187812 */ /* 0x000fc800078ec0ff */
[----:B------:R-:W-:-:S04]  /*02c0*/  LOP3.LUT R29, R26, R24, RZ, 0xfc, !PT ;  /* 0x000000181a1d7212 */ /* 0x000fc800078efcff */
[C---:B------:R-:W-:Y:S01]  /*02d0*/  ISETP.GE.AND P0, PT, R29.reuse, 0x200, PT ;  /* 0x000002001d00780c */ /* 0x040fe20003f06270 */
[----:B0-----:R-:W-:Y:S01]  /*02e0*/  IMAD.WIDE R18, R29, 0x4, R18 ;  /* 0x000000041d127825 */ /* 0x001fe200078e0212 */
[----:B--2---:R-:W-:Y:S04]  /*02f0*/  STS [R20+0x40], R12 ;  /* 0x0000400c14007388 */ /* 0x004fe80000000800 */
[----:B---3--:R-:W-:Y:S04]  /*0300*/  STS [R20], R8 ;  /* 0x0000000814007388 */ /* 0x008fe80000000800 */
[----:B------:R-:W-:Y:S04]  /*0310*/  STS [R20+0x10], R9 ;  /* 0x0000100914007388 */ /* 0x000fe80000000800 */
[----:B------:R-:W-:Y:S04]  /*0320*/  STS [R20+0x20], R10 ;  /* 0x0000200a14007388 */ /* 0x000fe80000000800 */
[----:B------:R-:W-:Y:S04]  /*0330*/  STS [R20+0x30], R11 ;  /* 0x0000300b14007388 */ /* 0x000fe80000000800 */
[----:B------:R-:W-:Y:S04]  /*0340*/  STS [R20+0x50], R13 ;  /* 0x0000500d14007388 */ /* 0x000fe80000000800 */
[----:B------:R-:W-:Y:S04]  /*0350*/  STS [R20+0x60], R14 ;  /* 0x0000600e14007388 */ /* 0x000fe80000000800 */
[----:B------:R-:W-:Y:S01]  /*0360*/  STS [R20+0x70], R15 ;  /* 0x0000700f14007388 */ /* 0x000fe20000000800 */
[----:B------:R-:W-:Y:S06]  /*0370*/  BAR.SYNC.DEFER_BLOCKING 0x0 ;  /* 0x0000000000007b1d */ /* 0x000fec0000010000 */
[----:B------:R-:W-:Y:S04]  /*0380*/  LDS.64 R2, [R28] ;  /* 0x000000001c027984 */ /* 0x000fe80000000a00 */
[----:B------:R-:W-:Y:S04]  /*0390*/  LDS.64 R4, [R28+0x800] ;  /* 0x000800001c047984 */ /* 0x000fe80000000a00 */
[----:B------:R-:W-:Y:S04]  /*03a0*/  LDS.64 R6, [R28+0x1000] ;  /* 0x001000001c067984 */ /* 0x000fe80000000a00 */
[----:B------:R-:W-:Y:S01]  /*03b0*/  LDS.64 R20, [R28+0x1800] ;  /* 0x001800001c147984 */ /* 0x000fe20000000a00 */
[----:B------:R-:W-:Y:S06]  /*03c0*/  BAR.SYNC.DEFER_BLOCKING 0x0 ;  /* 0x0000000000007b1d */ /* 0x000fec0000010000 */
[----:B------:R-:W-:Y:S04]  /*03d0*/  STS [R17], R8 ;  /* 0x0000000811007388 */ /* 0x000fe80000000800 */
[----:B------:R0:W-:Y:S04]  /*03e0*/  STS [R16+0x4], R9 ;  /* 0x0000040910007388 */ /* 0x0001e80000000800 */
[----:B------:R-:W-:Y:S04]  /*03f0*/  STS [R17+0x8], R10 ;  /* 0x0000080a11007388 */ /* 0x000fe80000000800 */
[----:B------:R1:W-:Y:S04]  /*0400*/  STS [R16+0xc], R11 ;  /* 0x00000c0b10007388 */ /* 0x0003e80000000800 */
[----:B------:R-:W-:Y:S04]  /*0410*/  STS [R17+0x10], R12 ;  /* 0x0000100c11007388 */ /* 0x000fe80000000800 */
[----:B------:R-:W-:Y:S04]  /*0420*/  STS [R16+0x14], R13 ;  /* 0x0000140d10007388 */ /* 0x000fe80000000800 */
[----:B------:R-:W-:Y:S04]  /*0430*/  STS [R17+0x18], R14 ;  /* 0x0000180e11007388 */ /* 0x000fe80000000800 */
[----:B------:R-:W-:Y:S01]  /*0440*/  STS [R16+0x1c], R15 ;  /* 0x00001c0f10007388 */ /* 0x000fe20000000800 */
[----:B0-----:R-:W-:-:S02]  /*0450*/  CS2R R8, SRZ ;  /* 0x0000000000087805 */ /* 0x001fc4000001ff00 */
[----:B-1----:R-:W-:Y:S01]  /*0460*/  CS2R R10, SRZ ;  /* 0x00000000000a7805 */ /* 0x002fe2000001ff00 */
[----:B------:R-:W-:Y:S06]  /*0470*/  BAR.SYNC.DEFER_BLOCKING 0x0 ;  /* 0x0000000000007b1d */ /* 0x000fec0000010000 */
[----:B------:R0:W2:Y:S02]  /*0480*/  @!P0 LDG.E.EL.128 R8, desc[UR6][R18.64] ;  /* 0x0000000612088981 */ /* 0x0000a4000c2e1d00 */
[----:B0-----:R-:W-:-:S05]  /*0490*/  LEA R18, R24, UR4, 0x2 ;  /* 0x0000000418127c11 */ /* 0x001fca000f8e10ff */
[----:B------:R-:W2:Y:S04]  /*04a0*/  LDS.128 R12, [R18] ;  /* 0x00000000120c7984 */ /* 0x000ea80000000c00 */
[----:B------:R-:W-:Y:S04]  /*04b0*/  LDS R28, [R18+0x810] ;  /* 0x00081000121c7984 */ /* 0x000fe80000000800 */
[----:B------:R-:W0:Y:S01]  /*04c0*/  LDS.128 R16, [R18+0x800] ;  /* 0x0008000012107984 */ /* 0x000e220000000c00 */
[----:B------:R-:W-:Y:S01]  /*04d0*/  SHF.R.U32.HI R25, RZ, 0x9, R25 ;  /* 0x00000009ff197819 */ /* 0x000fe20000011619 */
[----:B------:R-:W1:Y:S02]  /*04e0*/  S2R R29, SR_TID.X ;  /* 0x00000000001d7919 */ /* 0x000e640000002100 */
[----:B-1----:R-:W-:Y:S01]  /*04f0*/  IMAD.SHL.U32 R29, R29, 0x8, RZ ;  /* 0x000000081d1d7824 */ /* 0x002fe200078e00ff */
[----:B------:R-:W-:Y:S01]  /*0500*/  BAR.SYNC.DEFER_BLOCKING 0x0 ;  /* 0x0000000000007b1d */ /* 0x000fe20000010000 */
[----:B--2---:R-:W-:-:S02]  /*0510*/  FSETP.GT.AND P2, PT, R15, -R11, PT ;  /* 0x8000000b0f00720b */ /* 0x004fc40003f44000 */
[----:B------:R-:W-:Y:S02]  /*0520*/  FSETP.GT.AND P0, PT, R14, -R10, PT ;  /* 0x8000000a0e00720b */ /* 0x000fe40003f04000 */
[----:B------:R-:W-:Y:S02]  /*0530*/  SGXT.U32 R14, R25, 0x1 ;  /* 0x00000001190e781a */ /* 0x000fe40000000000 */
[----:B------:R-:W-:Y:S02]  /*0540*/  SEL R15, RZ, 0x1, !P2 ;  /* 0x00000001ff0f7807 */ /* 0x000fe40005000000 */
[----:B------:R-:W-:Y:S02]  /*0550*/  SEL R25, RZ, 0x1fffe, !P0 ;  /* 0x0001fffeff197807 */ /* 0x000fe40004000000 */
[----:B------:R-:W-:-:S03]  /*0560*/  FSETP.GT.AND P2, PT, R13, -R9, PT ;  /* 0x800000090d00720b */ /* 0x000fc60003f44000 */
[----:B------:R-:W-:Y:S01]  /*0570*/  IMAD.IADD R13, R15, 0x1, R25 ;  /* 0x000000010f0d7824 */ /* 0x000fe200078e0219 */
[----:B------:R-:W-:Y:S02]  /*0580*/  LEA R15, R24, UR4, 0x2 ;  /* 0x00000004180f7c11 */ /* 0x000fe4000f8e10ff */
[----:B0-----:R-:W-:Y:S02]  /*0590*/  FSETP.GT.AND P4, PT, R18, -R9, PT ;  /* 0x800000091200720b */ /* 0x001fe40003f84000 */
[C---:B------:R-:W-:Y:S01]  /*05a0*/  LEA R18, R24.reuse, UR4, 0x3 ;  /* 0x0000000418127c11 */ /* 0x040fe2000f8e18ff */
[----:B------:R-:W-:-:S05]  /*05b0*/  IMAD R25, R24, 0x4, R15 ;  /* 0x0000000418197824 */ /* 0x000fca00078e020f */
[----:B------:R0:W-:Y:S04]  /*05c0*/  STS [R25], R8 ;  /* 0x0000000819007388 */ /* 0x0001e80000000800 */
[----:B------:R-:W-:Y:S04]  /*05d0*/  STS [R18+0x8], R9 ;  /* 0x0000080912007388 */ /* 0x000fe80000000800 */
[----:B------:R-:W-:Y:S04]  /*05e0*/  STS [R18+0x10], R10 ;  /* 0x0000100a12007388 */ /* 0x000fe80000000800 */
[----:B------:R1:W-:Y:S01]  /*05f0*/  STS [R18+0x18], R11 ;  /* 0x0000180b12007388 */ /* 0x0003e20000000800 */
[----:B------:R-:W-:Y:S01]  /*0600*/  BAR.SYNC.DEFER_BLOCKING 0x0 ;  /* 0x0000000000007b1d */ /* 0x000fe20000010000 */
[----:B------:R-:W-:-:S04]  /*0610*/  FSETP.GT.AND P6, PT, R12, -R8, PT ;  /* 0x800000080c00720b */ /* 0x000fc80003fc4000 */
[----:B------:R-:W-:Y:S02]  /*0620*/  SEL R15, RZ, 0x1, !P6 ;  /* 0x00000001ff0f7807 */ /* 0x000fe40007000000 */
[----:B------:R-:W-:Y:S02]  /*0630*/  FSETP.GT.AND P6, PT, R17, -R8, PT ;  /* 0x800000081100720b */ /* 0x000fe40003fc4000 */
[----:B0-----:R-:W-:-:S04]  /*0640*/  LOP3.LUT R8, R0, 0x7f, RZ, 0xc0, !PT ;  /* 0x0000007f00087812 */ /* 0x001fc800078ec0ff */
[C---:B------:R-:W-:Y:S02]  /*0650*/  LOP3.LUT R12, R8.reuse, 0x80, RZ, 0xfc, !PT ;  /* 0x00000080080c7812 */ /* 0x040fe400078efcff */
[C---:B------:R-:W-:Y:S02]  /*0660*/  LOP3.LUT R16, R8.reuse, 0x100, RZ, 0xfc, !PT ;  /* 0x0000010008107812 */ /* 0x040fe400078efcff */
[----:B------:R-:W-:Y:S02]  /*0670*/  LOP3.LUT R17, R8, 0x180, RZ, 0xfc, !PT ;  /* 0x0000018008117812 */ /* 0x000fe400078efcff */
[----:B------:R-:W-:Y:S02]  /*0680*/  FSETP.GT.AND P5, PT, R19, -R10, PT ;  /* 0x8000000a1300720b */ /* 0x000fe40003fa4000 */
[----:B------:R-:W-:Y:S02]  /*0690*/  LEA R12, R12, UR4, 0x3 ;  /* 0x000000040c0c7c11 */ /* 0x000fe4000f8e18ff */
[----:B------:R-:W-:-:S02]  /*06a0*/  LEA R19, R8, UR4, 0x3 ;  /* 0x0000000408137c11 */ /* 0x000fc4000f8e18ff */
[----:B------:R-:W-:Y:S02]  /*06b0*/  LEA R16, R16, UR4, 0x3 ;  /* 0x0000000410107c11 */ /* 0x000fe4000f8e18ff */
[----:B------:R-:W-:Y:S01]  /*06c0*/  LEA R17, R17, UR4, 0x3 ;  /* 0x0000000411117c11 */ /* 0x000fe2000f8e18ff */
[----:B------:R-:W0:Y:S01]  /*06d0*/  LDS R12, [R12] ;  /* 0x000000000c0c7984 */ /* 0x000e220000000800 */
[----:B------:R-:W-:-:S03]  /*06e0*/  FSETP.GT.AND P3, PT, R28, -R11, PT ;  /* 0x8000000b1c00720b */ /* 0x000fc60003f64000 */
[----:B------:R2:W-:Y:S04]  /*06f0*/  LDS R11, [R19] ;  /* 0x00000000130b7984 */ /* 0x0005e80000000800 */
[----:B------:R-:W-:Y:S04]  /*0700*/  LDS R10, [R16] ;  /* 0x00000000100a7984 */ /* 0x000fe80000000800 */
[----:B------:R-:W-:Y:S01]  /*0710*/  LDS R9, [R17] ;  /* 0x0000000011097984 */ /* 0x000fe20000000800 */
[----:B------:R-:W-:Y:S01]  /*0720*/  BAR.SYNC.DEFER_BLOCKING 0x0 ;  /* 0x0000000000007b1d */ /* 0x000fe20000010000 */
[----:B------:R-:W-:-:S02]  /*0730*/  SEL R25, RZ, 0x1, !P6 ;  /* 0x00000001ff197807 */ /* 0x000fc40007000000 */
[----:B------:R-:W-:Y:S02]  /*0740*/  LOP3.LUT R14, R14, 0x3f8, R29, 0xf8, !PT ;  /* 0x000003f80e0e7812 */ /* 0x000fe400078ef81d */
[----:B------:R-:W-:Y:S02]  /*0750*/  SEL R29, RZ, 0x1, !P2 ;  /* 0x00000001ff1d7807 */ /* 0x000fe40005000000 */
[----:B-1----:R-:W-:Y:S02]  /*0760*/  SEL R18, RZ, 0x1, !P5 ;  /* 0x00000001ff127807 */ /* 0x002fe40006800000 */
[----:B------:R-:W-:Y:S02]  /*0770*/  SEL R28, RZ, 0x1, !P0 ;  /* 0x00000001ff1c7807 */ /* 0x000fe40004000000 */
[----:B------:R-:W-:Y:S02]  /*0780*/  LOP3.LUT R13, R13, 0x1, RZ, 0xc0, !PT ;  /* 0x000000010d0d7812 */ /* 0x000fe400078ec0ff */
[----:B--2---:R-:W-:Y:S01]  /*0790*/  SEL R19, RZ, 0x1, !P3 ;  /* 0x00000001ff137807 */ /* 0x004fe20005800000 */
[----:B------:R1:W-:Y:S04]  /*07a0*/  STS.U8 [R24+UR4+0x201], R25 ;  /* 0x0002011918007988 */ /* 0x0003e80008000004 */
[----:B------:R-:W-:Y:S01]  /*07b0*/  STS.U8 [R24+UR4], R15 ;  /* 0x0000000f18007988 */ /* 0x000fe20008000004 */
[----:B-1----:R-:W-:-:S03]  /*07c0*/  SEL R25, RZ, 0x1, !P4 ;  /* 0x00000001ff197807 */ /* 0x002fc60006000000 */
[----:B------:R-:W-:Y:S04]  /*07d0*/  STS.U8 [R24+UR4+0x1], R29 ;  /* 0x0000011d18007988 */ /* 0x000fe80008000004 */
[----:B------:R-:W-:Y:S04]  /*07e0*/  STS.U8 [R24+UR4+0x202], R25 ;  /* 0x0002021918007988 */ /* 0x000fe80008000004 */
[----:B------:R-:W-:Y:S04]  /*07f0*/  STS.U8 [R24+UR4+0x203], R18 ;  /* 0x0002031218007988 */ /* 0x000fe80008000004 */
[----:B------:R1:W-:Y:S04]  /*0800*/  STS.U8 [R24+UR4+0x2], R28 ;  /* 0x0000021c18007988 */ /* 0x0003e80008000004 */
[----:B------:R-:W-:Y:S04]  /*0810*/  STS.U8 [R24+UR4+0x3], R13 ;  /* 0x0000030d18007988 */ /* 0x000fe80008000004 */
[----:B------:R-:W-:Y:S01]  /*0820*/  STS.U8 [R24+UR4+0x204], R19 ;  /* 0x0002041318007988 */ /* 0x000fe20008000004 */
[----:B------:R-:W-:Y:S06]  /*0830*/  BAR.SYNC.DEFER_BLOCKING 0x0 ;  /* 0x0000000000007b1d */ /* 0x000fec0000010000 */
[----:B------:R-:W-:Y:S04]  /*0840*/  LDS.U8 R19, [R14+UR4+0x4] ;  /* 0x000004040e137984 */ /* 0x000fe80008000000 */
[----:B------:R-:W2:Y:S04]  /*0850*/  LDS.U8 R17, [R14+UR4+0x5] ;  /* 0x000005040e117984 */ /* 0x000ea80008000000 */
[----:B------:R-:W-:Y:S04]  /*0860*/  LDS.U8 R24, [R14+UR4] ;  /* 0x000000040e187984 */ /* 0x000fe80008000000 */
[----:B------:R-:W3:Y:S04]  /*0870*/  LDS.U8 R15, [R14+UR4+0x1] ;  /* 0x000001040e0f7984 */ /* 0x000ee80008000000 */
[----:B------:R-:W4:Y:S04]  /*0880*/  LDS.U8 R16, [R14+UR4+0x2] ;  /* 0x000002040e107984 */ /* 0x000f280008000000 */
[----:B------:R-:W-:Y:S04]  /*0890*/  LDS.U8 R13, [R14+UR4+0x3] ;  /* 0x000003040e0d7984 */ /* 0x000fe80008000000 */
[----:B------:R-:W5:Y:S04]  /*08a0*/  LDS.U8 R18, [R14+UR4+0x6] ;  /* 0x000006040e127984 */ /* 0x000f680008000000 */
[----:B------:R-:W5:Y:S01]  /*08b0*/  LDS.U8 R14, [R14+UR4+0x7] ;  /* 0x000007040e0e7984 */ /* 0x000f620008000000 */
[----:B-1----:R-:W-:Y:S01]  /*08c0*/  SHF.R.S32.HI R28, RZ, 0x1e, R22 ;  /* 0x0000001eff1c7819 */ /* 0x002fe20000011416 */
[----:B------:R-:W-:-:S03]  /*08d0*/  ULDC.64 UR4, c[0x0][0x220] ;  /* 0x0000880000047ab9 */ /* 0x000fc60000000a00 */
[----:B------:R-:W-:-:S04]  /*08e0*/  SGXT R28, R28, 0x1 ;  /* 0x000000011c1c781a */ /* 0x000fc80000000200 */
[----:B------:R-:W-:Y:S02]  /*08f0*/  LEA.HI R28, R28, R27, RZ, 0x6 ;  /* 0x0000001b1c1c7211 */ /* 0x000fe400078f30ff */
[----:B0-----:R-:W-:Y:S02]  /*0900*/  FSETP.GT.AND P4, PT, R5, -R12, PT ;  /* 0x8000000c0500720b */ /* 0x001fe40003f84000 */
[----:B--2---:R-:W-:Y:S01]  /*0910*/  PRMT R17, R19, 0x6540, R17 ;  /* 0x0000654013117816 */ /* 0x004fe20000000011 */
[C---:B------:R-:W-:Y:S01]  /*0920*/  IMAD.SHL.U32 R19, R28.reuse, 0x200, RZ ;  /* 0x000002001c137824 */ /* 0x040fe200078e00ff */
[----:B------:R-:W-:-:S04]  /*0930*/  LOP3.LUT R28, R28, 0xffffffc0, RZ, 0xc0, !PT ;  /* 0xffffffc01c1c7812 */ /* 0x000fc800078ec0ff */
[----:B------:R-:W-:Y:S02]  /*0940*/  LOP3.LUT R19, R19, 0xffff8000, RZ, 0xc0, !PT ;  /* 0xffff800013137812 */ /* 0x000fe400078ec0ff */
[----:B---3--:R-:W-:Y:S01]  /*0950*/  PRMT R15, R24, 0x6540, R15 ;  /* 0x00006540180f7816 */ /* 0x008fe2000000000f */
[----:B------:R-:W-:Y:S01]  /*0960*/  FADD R5, R5, R12 ;  /* 0x0000000c05057221 */ /* 0x000fe20000000000 */
[----:B------:R-:W-:Y:S02]  /*0970*/  ISETP.GE.AND P0, PT, R27, 0x100, PT ;  /* 0x000001001b00780c */ /* 0x000fe40003f06270 */
[----:B------:R-:W-:Y:S01]  /*0980*/  IADD3 R27, R19, R27, -R28 ;  /* 0x0000001b131b7210 */ /* 0x000fe20007ffe81c */
[----:B----4-:R-:W-:Y:S02]  /*0990*/  IMAD.U32 R16, R16, 0x10000, RZ ;  /* 0x0001000010107824 */ /* 0x010fe400078e00ff */
[----:B-----5:R-:W-:Y:S02]  /*09a0*/  IMAD.U32 R18, R18, 0x10000, RZ ;  /* 0x0001000012127824 */ /* 0x020fe400078e00ff */
[----:B------:R-:W-:-:S02]  /*09b0*/  IMAD.SHL.U32 R24, R14, 0x1000000, RZ ;  /* 0x010000000e187824 */ /* 0x000fc400078e00ff */
[----:B------:R-:W-:Y:S01]  /*09c0*/  @!P4 FMUL R5, R5, 0.20000000298023223877 ;  /* 0x3e4ccccd0505c820 */ /* 0x000fe20000400000 */
[----:B------:R-:W-:Y:S02]  /*09d0*/  IMAD.SHL.U32 R13, R13, 0x1000000, RZ ;  /* 0x010000000d0d7824 */ /* 0x000fe400078e00ff */
[----:B------:R-:W-:Y:S02]  /*09e0*/  LOP3.LUT R17, R17, R24, R18, 0xfe, !PT ;  /* 0x0000001811117212 */ /* 0x000fe400078efe12 */
[----:B------:R-:W0:Y:S01]  /*09f0*/  LDC.64 R18, c[0x0][0x228] ;  /* 0x00008a00ff127b82 */ /* 0x000e220000000a00 */
[-C--:B------:R-:W-:Y:S02]  /*0a00*/  FSETP.GT.AND P4, PT, R7, -R10.reuse, PT ;  /* 0x8000000a0700720b */ /* 0x080fe40003f84000 */
[----:B------:R-:W-:Y:S02]  /*0a10*/  FSETP.GT.AND P5, PT, R6, -R10, PT ;  /* 0x8000000a0600720b */ /* 0x000fe40003fa4000 */
[----:B------:R-:W-:-:S02]  /*0a20*/  IADD3 R14, P2, R23, UR4, RZ ;  /* 0x00000004170e7c10 */ /* 0x000fc4000ff5e0ff */
[----:B------:R-:W-:Y:S02]  /*0a30*/  LOP3.LUT R16, R15, R13, R16, 0xfe, !PT ;  /* 0x0000000d0f107212 */ /* 0x000fe400078efe10 */
[-C--:B------:R-:W-:Y:S02]  /*0a40*/  FSETP.GT.AND P3, PT, R3, -R11.reuse, PT ;  /* 0x8000000b0300720b */ /* 0x080fe40003f64000 */
[----:B------:R-:W-:Y:S02]  /*0a50*/  FSETP.GT.AND P6, PT, R4, -R12, PT ;  /* 0x8000000c0400720b */ /* 0x000fe40003fc4000 */
[----:B------:R-:W-:Y:S02]  /*0a60*/  LEA.HI.X.SX32 R15, R23, UR5, 0x1, P2 ;  /* 0x00000005170f7c11 */ /* 0x000fe400090f0eff */
[----:B------:R-:W-:Y:S02]  /*0a70*/  LOP3.LUT R16, R16, 0x1010101, RZ, 0xc0, !PT ;  /* 0x0101010110107812 */ /* 0x000fe400078ec0ff */
[----:B------:R-:W-:Y:S01]  /*0a80*/  LOP3.LUT R17, R17, 0x1010101, RZ, 0xc0, !PT ;  /* 0x0101010111117812 */ /* 0x000fe200078ec0ff */
[--C-:B------:R-:W-:Y:S01]  /*0a90*/  FADD R7, R7, R10.reuse ;  /* 0x0000000a07077221 */ /* 0x100fe20000000000 */
[----:B------:R-:W-:Y:S01]  /*0aa0*/  FSETP.GT.AND P2, PT, R2, -R11, PT ;  /* 0x8000000b0200720b */ /* 0x000fe20003f44000 */
[----:B------:R-:W-:Y:S01]  /*0ab0*/  FADD R6, R6, R10 ;  /* 0x0000000a06067221 */ /* 0x000fe20000000000 */
[----:B------:R-:W-:-:S02]  /*0ac0*/  LOP3.LUT R25, R26, 0x7f, R0, 0xf8, !PT ;  /* 0x0000007f1a197812 */ /* 0x000fc400078ef800 */
[----:B------:R-:W-:Y:S01]  /*0ad0*/  LOP3.LUT R22, R26, 0x80, R8, 0xfe, !PT ;  /* 0x000000801a167812 */ /* 0x000fe200078efe08 */
[----:B------:R1:W-:Y:S01]  /*0ae0*/  @P1 STG.E.64 desc[UR6][R14.64], R16 ;  /* 0x000000100e001986 */ /* 0x0003e2000c101b06 */
[----:B------:R-:W-:Y:S01]  /*0af0*/  LOP3.LUT R0, R26, 0x100, R8, 0xfe, !PT ;  /* 0x000001001a007812 */ /* 0x000fe200078efe08 */
[--C-:B------:R-:W-:Y:S01]  /*0b00*/  FADD R3, R3, R11.reuse ;  /* 0x0000000b03037221 */ /* 0x100fe20000000000 */
[----:B------:R-:W-:Y:S01]  /*0b10*/  LOP3.LUT R8, R26, 0x180, R8, 0xfe, !PT ;  /* 0x000001801a087812 */ /* 0x000fe200078efe08 */
[----:B------:R-:W-:Y:S01]  /*0b20*/  FADD R4, R4, R12 ;  /* 0x0000000c04047221 */ /* 0x000fe20000000000 */
[----:B------:R-:W-:Y:S01]  /*0b30*/  ISETP.LT.AND P1, PT, R25, 0x200, !P0 ;  /* 0x000002001900780c */ /* 0x000fe20004721270 */
[----:B------:R-:W-:Y:S01]  /*0b40*/  @!P4 FMUL R7, R7, 0.20000000298023223877 ;  /* 0x3e4ccccd0707c820 */ /* 0x000fe20000400000 */
[----:B------:R-:W-:Y:S01]  /*0b50*/  ISETP.LT.AND P4, PT, R22, 0x200, !P0 ;  /* 0x000002001600780c */ /* 0x000fe20004781270 */
[----:B------:R-:W-:Y:S01]  /*0b60*/  @!P5 FMUL R6, R6, 0.20000000298023223877 ;  /* 0x3e4ccccd0606d820 */ /* 0x000fe20000400000 */
[----:B------:R-:W-:Y:S01]  /*0b70*/  ISETP.LT.AND P5, PT, R0, 0x200, !P0 ;  /* 0x000002000000780c */ /* 0x000fe200047a1270 */
[----:B------:R-:W-:Y:S01]  /*0b80*/  FADD R2, R2, R11 ;  /* 0x0000000b02027221 */ /* 0x000fe20000000000 */
[----:B------:R-:W-:Y:S01]  /*0b90*/  ISETP.LT.AND P0, PT, R8, 0x200, !P0 ;  /* 0x000002000800780c */ /* 0x000fe20004701270 */
[----:B------:R-:W-:Y:S01]  /*0ba0*/  @!P6 FMUL R4, R4, 0.20000000298023223877 ;  /* 0x3e4ccccd0404e820 */ /* 0x000fe20000400000 */
[----:B------:R-:W-:-:S02]  /*0bb0*/  IMAD R11, R25, 0x40, R27 ;  /* 0x00000040190b7824 */ /* 0x000fc400078e021b */
[----:B------:R-:W-:Y:S01]  /*0bc0*/  @!P3 FMUL R3, R3, 0.20000000298023223877 ;  /* 0x3e4ccccd0303b820 */ /* 0x000fe20000400000 */
[--C-:B------:R-:W-:Y:S01]  /*0bd0*/  IMAD R13, R22, 0x40, R27.reuse ;  /* 0x00000040160d7824 */ /* 0x100fe200078e021b */
[-C--:B------:R-:W-:Y:S01]  /*0be0*/  FSETP.GT.AND P6, PT, R21, -R9.reuse, PT ;  /* 0x800000091500720b */ /* 0x080fe20003fc4000 */
[----:B------:R-:W-:Y:S01]  /*0bf0*/  IMAD R23, R0, 0x40, R27 ;  /* 0x0000004000177824 */ /* 0x000fe200078e021b */
[----:B------:R-:W-:Y:S01]  /*0c00*/  FSETP.GT.AND P3, PT, R20, -R9, PT ;  /* 0x800000091400720b */ /* 0x000fe20003f64000 */
[----:B0-----:R-:W-:-:S04]  /*0c10*/  IMAD.WIDE R10, R11, 0x4, R18 ;  /* 0x000000040b0a7825 */ /* 0x001fc800078e0212 */
[----:B------:R-:W-:Y:S01]  /*0c20*/  @!P2 FMUL R2, R2, 0.20000000298023223877 ;  /* 0x3e4ccccd0202a820 */ /* 0x000fe20000400000 */
[----:B------:R-:W-:-:S04]  /*0c30*/  IMAD.WIDE R12, R13, 0x4, R18 ;  /* 0x000000040d0c7825 */ /* 0x000fc800078e0212 */
[----:B-1----:R-:W-:Y:S01]  /*0c40*/  IMAD.WIDE R14, R23, 0x4, R18 ;  /* 0x00000004170e7825 */ /* 0x002fe200078e0212 */
[----:B------:R0:W-:Y:S03]  /*0c50*/  @P1 STG.E.64 desc[UR6][R10.64], R2 ;  /* 0x000000020a001986 */ /* 0x0001e6000c101b06 */
[--C-:B------:R-:W-:Y:S01]  /*0c60*/  FADD R21, R21, R9.reuse ;  /* 0x0000000915157221 */ /* 0x100fe20000000000 */
[----:B------:R-:W-:Y:S01]  /*0c70*/  FADD R20, R20, R9 ;  /* 0x0000000914147221 */ /* 0x000fe20000000000 */
[----:B------:R-:W-:Y:S01]  /*0c80*/  IMAD R27, R8, 0x40, R27 ;  /* 0x00000040081b7824 */ /* 0x000fe200078e021b */
[----:B------:R0:W-:Y:S01]  /*0c90*/  @P4 STG.E.64 desc[UR6][R12.64], R4 ;  /* 0x000000040c004986 */ /* 0x0001e2000c101b06 */
[----:B------:R-:W-:-:S03]  /*0ca0*/  @!P6 FMUL R21, R21, 0.20000000298023223877 ;  /* 0x3e4ccccd1515e820 */ /* 0x000fc60000400000 */
[----:B------:R0:W-:Y:S01]  /*0cb0*/  @P5 STG.E.64 desc[UR6][R14.64], R6 ;  /* 0x000000060e005986 */ /* 0x0001e2000c101b06 */
[----:B------:R-:W-:-:S04]  /*0cc0*/  IMAD.WIDE R18, R27, 0x4, R18 ;  /* 0x000000041b127825 */ /* 0x000fc800078e0212 */
[----:B------:R-:W-:Y:S01]  /*0cd0*/  @!P3 FMUL R20, R20, 0.20000000298023223877 ;  /* 0x3e4ccccd1414b820 */ /* 0x000fe20000400000 */
[----:B0-----:R-:W-:Y:S06]  /*0ce0*/  @!P0 EXIT ;  /* 0x000000000000894d */ /* 0x001fec0003800000 */
[----:B------:R-:W-:Y:S01]  /*0cf0*/  STG.E.64 desc[UR6][R18.64], R20 ;  /* 0x0000001412007986 */ /* 0x000fe2000c101b06 */
[----:B------:R-:W-:Y:S05]  /*0d00*/  EXIT ;  /* 0x000000000000794d */ /* 0x000fea0003800000 */
.L_x_0:
[----:B------:R-:W-:-:S00]  /*0d10*/  BRA `(.L_x_0) ;  /* 0xfffffffc00fc7947 */ /* 0x000fc0000383ffff */
[----:B------:R-:W-:-:S00]  /*0d20*/  NOP ;  /* 0x0000000000007918 */ /* 0x000fc00000000000 */
        /* <DEDUP_REMOVED lines=13> */
.L_x_1:


//--------------------- .nv.shared.triton_poi_fused_convolution_leaky_relu_27 --------------------------
	.section	.nv.shared.triton_poi_fused_convolution_leaky_relu_27,"aw",@nobits
	.sectionflags	@""
	.align	16
	.zero		1024


//--------------------- .nv.constant0.triton_poi_fused_convolution_leaky_relu_27 --------------------------
	.section	.nv.constant0.triton_poi_fused_convolution_leaky_relu_27,"a",@progbits
	.sectionflags	@""
	.align	4
.nv.constant0.triton_poi_fused_convolution_leaky_relu_27:
	.zero		568
